	.headerflags	@"EF_CUDA_TEXMODE_UNIFIED EF_CUDA_64BIT_ADDRESS EF_CUDA_ACCELERATORS EF_CUDA_SM90 EF_CUDA_VIRTUAL_SM(EF_CUDA_SM90)"
	.elftype	@"ET_EXEC"


//--------------------- .nv.info                  --------------------------
	.section	.nv.info,"",@"SHT_CUDA_INFO"
	.align	4


	//----- nvinfo : EIATTR_REGCOUNT
	.align		4
        /*0000*/ 	.byte	0x04, 0x2f
        /*0002*/ 	.short	(.L_1 - .L_0)
	.align		4
.L_0:
        /*0004*/ 	.word	index@(triton_per_fused_dot_9)
        /*0008*/ 	.word	0x0000000f


	//----- nvinfo : EIATTR_MIN_STACK_SIZE
	.align		4
.L_1:
        /*000c*/ 	.byte	0x04, 0x12
        /*000e*/ 	.short	(.L_3 - .L_2)
	.align		4
.L_2:
        /*0010*/ 	.word	index@(triton_per_fused_dot_9)
        /*0014*/ 	.word	0x00000000


	//----- nvinfo : EIATTR_FRAME_SIZE
	.align		4
.L_3:
        /*0018*/ 	.byte	0x04, 0x11
        /*001a*/ 	.short	(.L_5 - .L_4)
	.align		4
.L_4:
        /*001c*/ 	.word	index@(triton_per_fused_dot_9)
        /*0020*/ 	.word	0x00000000


	//----- nvinfo : EIATTR_MIN_STACK_SIZE
	.align		4
.L_5:
        /*0024*/ 	.byte	0x04, 0x12
        /*0026*/ 	.short	(.L_7 - .L_6)
	.align		4
.L_6:
        /*0028*/ 	.word	index@(triton_per_fused_dot_9)
        /*002c*/ 	.word	0x00000000
.L_7:


//--------------------- .nv.info.triton_per_fused_dot_9 --------------------------
	.section	.nv.info.triton_per_fused_dot_9,"",@"SHT_CUDA_INFO"
	.sectionflags	@""
	.align	4


	//----- nvinfo : EIATTR_CUDA_API_VERSION
	.align		4
        /*0000*/ 	.byte	0x04, 0x37
        /*0002*/ 	.short	(.L_9 - .L_8)
.L_8:
        /*0004*/ 	.word	0x0000007c


	//----- nvinfo : EIATTR_KPARAM_INFO
	.align		4
.L_9:
        /*0008*/ 	.byte	0x04, 0x17
        /*000a*/ 	.short	(.L_11 - .L_10)
.L_10:
        /*000c*/ 	.word	0x00000000
        /*0010*/ 	.short	0x0003
        /*0012*/ 	.short	0x0018
        /*0014*/ 	.byte	0x00, 0xf0, 0x11, 0x00


	//----- nvinfo : EIATTR_KPARAM_INFO
	.align		4
.L_11:
        /*0018*/ 	.byte	0x04, 0x17
        /*001a*/ 	.short	(.L_13 - .L_12)
.L_12:
        /*001c*/ 	.word	0x00000000
        /*0020*/ 	.short	0x0002
        /*0022*/ 	.short	0x0010
        /*0024*/ 	.byte	0x00, 0xf4, 0x21, 0x00


	//----- nvinfo : EIATTR_KPARAM_INFO
	.align		4
.L_13:
        /*0028*/ 	.byte	0x04, 0x17
        /*002a*/ 	.short	(.L_15 - .L_14)
.L_14:
        /*002c*/ 	.word	0x00000000
        /*0030*/ 	.short	0x0001
        /*0032*/ 	.short	0x0008
        /*0034*/ 	.byte	0x00, 0xf4, 0x21, 0x00


	//----- nvinfo : EIATTR_KPARAM_INFO
	.align		4
.L_15:
        /*0038*/ 	.byte	0x04, 0x17
        /*003a*/ 	.short	(.L_17 - .L_16)
.L_16:
        /*003c*/ 	.word	0x00000000
        /*0040*/ 	.short	0x0000
        /*0042*/ 	.short	0x0000
        /*0044*/ 	.byte	0x00, 0xf4, 0x21, 0x00


	//----- nvinfo : EIATTR_SPARSE_MMA_MASK
	.align		4
.L_17:
        /*0048*/ 	.byte	0x03, 0x50
        /*004a*/ 	.short	0x0000


	//----- nvinfo : EIATTR_MAXREG_COUNT
	.align		4
        /*004c*/ 	.byte	0x03, 0x1b
        /*004e*/ 	.short	0x00ff


	//----- nvinfo : EIATTR_COOP_GROUP_MASK_REGIDS
	.align		4
        /*0050*/ 	.byte	0x04, 0x29
        /*0052*/ 	.short	(.L_19 - .L_18)


	//   ....[0]....
.L_18:
        /*0054*/ 	.word	0xffffffff


	//   ....[1]....
        /*0058*/ 	.word	0xffffffff


	//   ....[2]....
        /*005c*/ 	.word	0xffffffff


	//   ....[3]....
        /*0060*/ 	.word	0xffffffff


	//   ....[4]....
        /*0064*/ 	.word	0xffffffff


	//   ....[5]....
        /*0068*/ 	.word	0xffffffff


	//   ....[6]....
        /*006c*/ 	.word	0xffffffff


	//----- nvinfo : EIATTR_COOP_GROUP_INSTR_OFFSETS
	.align		4
.L_19:
        /*0070*/ 	.byte	0x04, 0x28
        /*0072*/ 	.short	(.L_21 - .L_20)


	//   ....[0]....
.L_20:
        /*0074*/ 	.word	0x00000140


	//   ....[1]....
        /*0078*/ 	.word	0x00000160


	//   ....[2]....
        /*007c*/ 	.word	0x00000190


	//   ....[3]....
        /*0080*/ 	.word	0x000001c0


	//   ....[4]....
        /*0084*/ 	.word	0x000001e0


	//   ....[5]....
        /*0088*/ 	.word	0x00000250


	//   ....[6]....
        /*008c*/ 	.word	0x00000270


	//----- nvinfo : EIATTR_EXIT_INSTR_OFFSETS
	.align		4
.L_21:
        /*0090*/ 	.byte	0x04, 0x1c
        /*0092*/ 	.short	(.L_23 - .L_22)


	//   ....[0]....
.L_22:
        /*0094*/ 	.word	0x000002d0


	//   ....[1]....
        /*0098*/ 	.word	0x00000310


	//----- nvinfo : EIATTR_REQNTID
	.align		4
.L_23:
        /*009c*/ 	.byte	0x04, 0x10
        /*009e*/ 	.short	(.L_25 - .L_24)
.L_24:
        /*00a0*/ 	.word	0x00000080
        /*00a4*/ 	.word	0x00000001
        /*00a8*/ 	.word	0x00000001


	//----- nvinfo : EIATTR_CBANK_PARAM_SIZE
	.align		4
.L_25:
        /*00ac*/ 	.byte	0x03, 0x19
        /*00ae*/ 	.short	0x001c


	//----- nvinfo : EIATTR_PARAM_CBANK
	.align		4
        /*00b0*/ 	.byte	0x04, 0x0a
        /*00b2*/ 	.short	(.L_27 - .L_26)
	.align		4
.L_26:
        /*00b4*/ 	.word	index@(.nv.constant0.triton_per_fused_dot_9)
        /*00b8*/ 	.short	0x0210
        /*00ba*/ 	.short	0x001c


	//----- nvinfo : EIATTR_SW_WAR
	.align		4
.L_27:
        /*00bc*/ 	.byte	0x04, 0x36
        /*00be*/ 	.short	(.L_29 - .L_28)
.L_28:
        /*00c0*/ 	.word	0x00000008
.L_29:


//--------------------- .nv.callgraph             --------------------------
	.section	.nv.callgraph,"",@"SHT_CUDA_CALLGRAPH"
	.align	4
	.sectionentsize	8
	.align		4
        /*0000*/ 	.word	0x00000000
	.align		4
        /*0004*/ 	.word	0xffffffff
	.align		4
        /*0008*/ 	.word	0x00000000
	.align		4
        /*000c*/ 	.word	0xfffffffe
	.align		4
        /*0010*/ 	.word	0x00000000
	.align		4
        /*0014*/ 	.word	0xfffffffd
	.align		4
        /*0018*/ 	.word	0x00000000
	.align		4
        /*001c*/ 	.word	0xfffffffc


//--------------------- .text.triton_per_fused_dot_9 --------------------------
	.section	.text.triton_per_fused_dot_9,"ax",@progbits
	.sectionflags	@"SHF_BARRIERS=1"
	.align	128
        .global         triton_per_fused_dot_9
        .type           triton_per_fused_dot_9,@function
        .size           triton_per_fused_dot_9,(.L_x_1 - triton_per_fused_dot_9)
        .other          triton_per_fused_dot_9,@"STO_CUDA_ENTRY STV_DEFAULT"
triton_per_fused_dot_9:
.text.triton_per_fused_dot_9:
[----:B------:R-:W0:Y:S02]  /*0000*/  LDC R1, c[0x0][0x28] ;  /* 0x00000a00ff017b82 */ /* 0x000e240000000800 */
[----:B------:R-:W1:Y:S01]  /*0010*/  S2R R12, SR_TID.X ;  /* 0x00000000000c7919 */ /* 0x000e620000002100 */
[----:B------:R-:W2:Y:S01]  /*0020*/  LDC.64 R4, c[0x0][0x210] ;  /* 0x00008400ff047b82 */ /* 0x000ea20000000a00 */
[----:B------:R-:W-:-:S07]  /*0030*/  ULDC.64 UR6, c[0x0][0x208] ;  /* 0x0000820000067ab9 */ /* 0x000fce0000000a00 */
[----:B------:R-:W3:Y:S01]  /*0040*/  LDC.64 R8, c[0x0][0x218] ;  /* 0x00008600ff087b82 */ /* 0x000ee20000000a00 */
[----:B-1----:R-:W-:-:S04]  /*0050*/  SHF.L.U32 R0, R12, 0x2, RZ ;  /* 0x000000020c007819 */ /* 0x002fc800000006ff */
[----:B------:R-:W-:-:S05]  /*0060*/  LOP3.LUT R3, R0, 0x1fc, RZ, 0xc0, !PT ;  /* 0x000001fc00037812 */ /* 0x000fca00078ec0ff */
[----:B--2---:R-:W-:-:S04]  /*0070*/  IMAD.WIDE.U32 R4, R3, 0x4, R4 ;  /* 0x0000000403047825 */ /* 0x004fc800078e0004 */
[----:B---3--:R-:W-:Y:S02]  /*0080*/  IMAD.WIDE.U32 R8, R3, 0x4, R8 ;  /* 0x0000000403087825 */ /* 0x008fe400078e0008 */
[----:B------:R-:W2:Y:S04]  /*0090*/  LDG.E.128 R4, desc[UR6][R4.64] ;  /* 0x0000000604047981 */ /* 0x000ea8000c1e1d00 */
[----:B------:R-:W2:Y:S01]  /*00a0*/  LDG.E.128 R8, desc[UR6][R8.64] ;  /* 0x0000000608087981 */ /* 0x000ea2000c1e1d00 */
[----:B------:R-:W1:Y:S01]  /*00b0*/  S2UR UR5, SR_CgaCtaId ;  /* 0x00000000000579c3 */ /* 0x000e620000008800 */
[C---:B------:R-:W-:Y:S01]  /*00c0*/  LOP3.LUT P0, RZ, R12.reuse, 0x1f, RZ, 0xc0, !PT ;  /* 0x0000001f0cff7812 */ /* 0x040fe2000780c0ff */
[----:B------:R-:W-:Y:S01]  /*00d0*/  UMOV UR4, 0x400 ;  /* 0x0000040000047882 */ /* 0x000fe20000000000 */
[----:B------:R-:W-:Y:S01]  /*00e0*/  ISETP.GE.AND P1, PT, R12, 0x4, PT ;  /* 0x000000040c00780c */ /* 0x000fe20003f26270 */
[----:B-1----:R-:W-:Y:S01]  /*00f0*/  UPRMT UR4, UR5, 0x654, UR4 ;  /* 0x0000065405047896 */ /* 0x002fe20008000004 */
[----:B--2---:R-:W-:-:S04]  /*0100*/  FMUL R3, R5, R9 ;  /* 0x0000000905037220 */ /* 0x004fc80000400000 */
[----:B------:R-:W-:-:S04]  /*0110*/  FFMA R3, R4, R8, R3 ;  /* 0x0000000804037223 */ /* 0x000fc80000000003 */
[----:B------:R-:W-:-:S04]  /*0120*/  FFMA R6, R6, R10, R3 ;  /* 0x0000000a06067223 */ /* 0x000fc80000000003 */
[----:B------:R-:W-:-:S05]  /*0130*/  FFMA R6, R7, R11, R6 ;  /* 0x0000000b07067223 */ /* 0x000fca0000000006 */
[----:B------:R-:W1:Y:S02]  /*0140*/  SHFL.BFLY PT, R3, R6, 0x10, 0x1f ;  /* 0x0e001f0006037f89 */ /* 0x000e6400000e0000 */
[----:B-1----:R-:W-:-:S05]  /*0150*/  FADD R3, R6, R3 ;  /* 0x0000000306037221 */ /* 0x002fca0000000000 */
[----:B------:R-:W1:Y:S02]  /*0160*/  SHFL.BFLY PT, R10, R3, 0x8, 0x1f ;  /* 0x0d001f00030a7f89 */ /* 0x000e6400000e0000 */
[----:B-1----:R-:W-:Y:S01]  /*0170*/  FADD R10, R3, R10 ;  /* 0x0000000a030a7221 */ /* 0x002fe20000000000 */
[----:B------:R-:W-:-:S04]  /*0180*/  SHF.R.U32.HI R3, RZ, 0x3, R12 ;  /* 0x00000003ff037819 */ /* 0x000fc8000001160c */
[----:B------:R-:W1:Y:S01]  /*0190*/  SHFL.BFLY PT, R7, R10, 0x4, 0x1f ;  /* 0x0c801f000a077f89 */ /* 0x000e6200000e0000 */
[----:B------:R-:W-:Y:S01]  /*01a0*/  LOP3.LUT R6, R3, 0xc, RZ, 0xc0, !PT ;  /* 0x0000000c03067812 */ /* 0x000fe200078ec0ff */
[----:B-1----:R-:W-:-:S05]  /*01b0*/  FADD R7, R10, R7 ;  /* 0x000000070a077221 */ /* 0x002fca0000000000 */
[----:B------:R-:W1:Y:S02]  /*01c0*/  SHFL.BFLY PT, R4, R7, 0x2, 0x1f ;  /* 0x0c401f0007047f89 */ /* 0x000e6400000e0000 */
[----:B-1----:R-:W-:-:S05]  /*01d0*/  FADD R4, R7, R4 ;  /* 0x0000000407047221 */ /* 0x002fca0000000000 */
[----:B------:R-:W1:Y:S02]  /*01e0*/  SHFL.BFLY PT, R5, R4, 0x1, 0x1f ;  /* 0x0c201f0004057f89 */ /* 0x000e6400000e0000 */
[----:B-1----:R-:W-:-:S05]  /*01f0*/  FADD R5, R4, R5 ;  /* 0x0000000504057221 */ /* 0x002fca0000000000 */
[----:B------:R-:W-:Y:S01]  /*0200*/  @!P0 STS [R6+UR4], R5 ;  /* 0x0000000506008988 */ /* 0x000fe20008000804 */
[----:B------:R-:W-:Y:S01]  /*0210*/  BAR.SYNC.DEFER_BLOCKING 0x0 ;  /* 0x0000000000007b1d */ /* 0x000fe20000010000 */
[----:B------:R-:W-:-:S04]  /*0220*/  LOP3.LUT P0, RZ, R12, 0x3, RZ, 0xc0, !PT ;  /* 0x000000030cff7812 */ /* 0x000fc8000780c0ff */
[----:B------:R-:W-:Y:S01]  /*0230*/  ISETP.LT.AND P0, PT, R12, 0x4, !P0 ;  /* 0x000000040c00780c */ /* 0x000fe20004701270 */
[----:B------:R-:W1:Y:S04]  /*0240*/  @!P1 LDS R2, [R0+UR4] ;  /* 0x0000000400029984 */ /* 0x000e680008000800 */
[----:B-1----:R-:W1:Y:S02]  /*0250*/  SHFL.BFLY PT, R3, R2, 0x2, 0x1f ;  /* 0x0c401f0002037f89 */ /* 0x002e6400000e0000 */
[----:B-1----:R-:W-:-:S05]  /*0260*/  FADD R3, R2, R3 ;  /* 0x0000000302037221 */ /* 0x002fca0000000000 */
[----:B------:R-:W1:Y:S02]  /*0270*/  SHFL.BFLY PT, R4, R3, 0x1, 0x1f ;  /* 0x0c201f0003047f89 */ /* 0x000e6400000e0000 */
[----:B-1----:R-:W-:-:S05]  /*0280*/  FADD R7, R3, R4 ;  /* 0x0000000403077221 */ /* 0x002fca0000000000 */
[----:B------:R1:W-:Y:S01]  /*0290*/  @P0 STS [R0+UR4], R7 ;  /* 0x0000000700000988 */ /* 0x0003e20008000804 */
[----:B------:R-:W-:Y:S01]  /*02a0*/  BAR.SYNC.DEFER_BLOCKING 0x0 ;  /* 0x0000000000007b1d */ /* 0x000fe20000010000 */
[----:B------:R-:W-:-:S05]  /*02b0*/  LOP3.LUT P0, RZ, R12, 0x7f, RZ, 0xc0, !PT ;  /* 0x0000007f0cff7812 */ /* 0x000fca000780c0ff */
[----:B------:R-:W2:Y:S08]  /*02c0*/  LDS R4, [UR4] ;  /* 0x00000004ff047984 */ /* 0x000eb00008000800 */
[----:B-1----:R-:W-:Y:S05]  /*02d0*/  @P0 EXIT ;  /* 0x000000000000094d */ /* 0x002fea0003800000 */
[----:B------:R-:W0:Y:S01]  /*02e0*/  LDC.64 R2, c[0x0][0x220] ;  /* 0x00008800ff027b82 */ /* 0x000e220000000a00 */
[----:B--2---:R-:W-:-:S05]  /*02f0*/  FADD R5, RZ, R4 ;  /* 0x00000004ff057221 */ /* 0x004fca0000000000 */
[----:B0-----:R-:W-:Y:S01]  /*0300*/  STG.E desc[UR6][R2.64], R5 ;  /* 0x0000000502007986 */ /* 0x001fe2000c101906 */
[----:B------:R-:W-:Y:S05]  /*0310*/  EXIT ;  /* 0x000000000000794d */ /* 0x000fea0003800000 */
.L_x_0:
[----:B------:R-:W-:-:S00]  /*0320*/  BRA `(.L_x_0) ;  /* 0xfffffffc00fc7947 */ /* 0x000fc0000383ffff */
[----:B------:R-:W-:-:S00]  /*0330*/  NOP ;  /* 0x0000000000007918 */ /* 0x000fc00000000000 */
        /* <DEDUP_REMOVED lines=12> */
.L_x_1:


//--------------------- .nv.shared.triton_per_fused_dot_9 --------------------------
	.section	.nv.shared.triton_per_fused_dot_9,"aw",@nobits
	.sectionflags	@""
	.align	16
	.zero		1024


//--------------------- .nv.constant0.triton_per_fused_dot_9 --------------------------
	.section	.nv.constant0.triton_per_fused_dot_9,"a",@progbits
	.sectionflags	@""
	.align	4
.nv.constant0.triton_per_fused_dot_9:
	.zero		556
